//
// Generated by NVIDIA NVVM Compiler
//
// Compiler Build ID: CL-36424714
// Cuda compilation tools, release 13.0, V13.0.88
// Based on NVVM 20.0.0
//

.version 9.0
.target sm_100
.address_size 64

	// .globl	_Z16print_thread_idsv
.extern .func  (.param .b32 func_retval0) vprintf
(
	.param .b64 vprintf_param_0,
	.param .b64 vprintf_param_1
)
;
.global .align 1 .b8 $str[53] = {116, 104, 114, 101, 97, 100, 73, 100, 120, 46, 120, 32, 61, 32, 37, 100, 44, 32, 116, 104, 114, 101, 97, 100, 73, 100, 120, 46, 121, 58, 32, 37, 100, 44, 32, 116, 104, 114, 101, 97, 100, 73, 100, 120, 46, 122, 58, 32, 37, 100, 32, 10};

.visible .entry _Z16print_thread_idsv()
{
	.local .align 8 .b8 	__local_depot0[16];
	.reg .b64 	%SP;
	.reg .b64 	%SPL;
	.reg .b32 	%r<6>;
	.reg .b64 	%rd<5>;

	mov.u64 	%SPL, __local_depot0;
	cvta.local.u64 	%SP, %SPL;
	add.u64 	%rd1, %SP, 0;
	add.u64 	%rd2, %SPL, 0;
	mov.u32 	%r1, %tid.x;
	mov.u32 	%r2, %tid.y;
	mov.u32 	%r3, %tid.z;
	st.local.v2.u32 	[%rd2], {%r1, %r2};
	st.local.u32 	[%rd2+8], %r3;
	mov.u64 	%rd3, $str;
	cvta.global.u64 	%rd4, %rd3;
	{ // callseq 0, 0
	.param .b64 param0;
	st.param.b64 	[param0], %rd4;
	.param .b64 param1;
	st.param.b64 	[param1], %rd1;
	.param .b32 retval0;
	call.uni (retval0), 
	vprintf, 
	(
	param0, 
	param1
	);
	ld.param.b32 	%r4, [retval0];
	} // callseq 0
	ret;

}


// ===== COMPILED SASS (sm_100) =====

	.target	sm_100

	.elftype	@"ET_EXEC"


//--------------------- .note.nv.tkinfo           --------------------------
	.section	.note.nv.tkinfo,"",@"SHT_NOTE"
	.sectionflags	@"SHF_NOTE_NV_TKINFO"
	.tkinfo
        /*0018*/ 	.word	0x00000002
        /*0030*/ 	.string	""
        /*0030*/ 	.string	"ptxas"
        /*0030*/ 	.string	"Cuda compilation tools, release 13.0, V13.0.88"
        /*0030*/ 	.string	"Build cuda_13.0.r13.0/compiler.36424714_0"
        /*0030*/ 	.string	"-arch sm_100 -m 64 "



//--------------------- .note.nv.cuinfo           --------------------------
	.section	.note.nv.cuinfo,"",@"SHT_NOTE"
	.sectionflags	@"SHF_NOTE_NV_CUINFO"
        /*0018*/ 	.short	0x0002
        /*001a*/ 	.short	0x0064
        /*001c*/ 	.short	0x0082
	.zero		2


//--------------------- .nv.info                  --------------------------
	.section	.nv.info,"",@"SHT_CUDA_INFO"
	.align	4


	//----- nvinfo : EIATTR_REGCOUNT
	.align		4
        /*0000*/ 	.byte	0x04, 0x2f
        /*0002*/ 	.short	(.L_2 - .L_1)
	.align		4
.L_1:
        /*0004*/ 	.word	index@(_Z16print_thread_idsv)
        /*0008*/ 	.word	0x00000018


	//----- nvinfo : EIATTR_FRAME_SIZE
	.align		4
.L_2:
        /*000c*/ 	.byte	0x04, 0x11
        /*000e*/ 	.short	(.L_4 - .L_3)
	.align		4
.L_3:
        /*0010*/ 	.word	index@(_Z16print_thread_idsv)
        /*0014*/ 	.word	0x00000010


	//----- nvinfo : EIATTR_MIN_STACK_SIZE
	.align		4
.L_4:
        /*0018*/ 	.byte	0x04, 0x12
        /*001a*/ 	.short	(.L_6 - .L_5)
	.align		4
.L_5:
        /*001c*/ 	.word	index@(_Z16print_thread_idsv)
        /*0020*/ 	.word	0x00000010
.L_6:


//--------------------- .nv.compat                --------------------------
	.section	.nv.compat,"",@"SHT_CUDA_COMPAT_INFO"
	.align	4
        /*0000*/ 	.byte	0x02, 0x09, 0x00, 0x00, 0x02, 0x02, 0x01, 0x00, 0x02, 0x05, 0x05, 0x00, 0x03, 0x07, 0x01, 0x01
        /*0010*/ 	.byte	0x02, 0x03, 0x00, 0x00, 0x02, 0x06, 0x01, 0x00, 0x04, 0x0b, 0x08, 0x00, 0x09, 0x00, 0x00, 0x00
        /*0020*/ 	.byte	0x00, 0x00, 0x00, 0x00


//--------------------- .nv.info._Z16print_thread_idsv --------------------------
	.section	.nv.info._Z16print_thread_idsv,"",@"SHT_CUDA_INFO"
	.sectionflags	@""
	.align	4


	//----- nvinfo : EIATTR_CUDA_API_VERSION
	.align		4
        /*0000*/ 	.byte	0x04, 0x37
        /*0002*/ 	.short	(.L_8 - .L_7)
.L_7:
        /*0004*/ 	.word	0x00000082


	//----- nvinfo : EIATTR_SPARSE_MMA_MASK
	.align		4
.L_8:
        /*0008*/ 	.byte	0x03, 0x50
        /*000a*/ 	.short	0x0000


	//----- nvinfo : EIATTR_MAXREG_COUNT
	.align		4
        /*000c*/ 	.byte	0x03, 0x1b
        /*000e*/ 	.short	0x00ff


	//----- nvinfo : EIATTR_EXTERNS
	.align		4
        /*0010*/ 	.byte	0x04, 0x0f
        /*0012*/ 	.short	(.L_10 - .L_9)


	//   ....[0]....
	.align		4
.L_9:
        /*0014*/ 	.word	index@(vprintf)


	//----- nvinfo : EIATTR_MERCURY_ISA_VERSION
	.align		4
.L_10:
        /*0018*/ 	.byte	0x03, 0x5f
        /*001a*/ 	.short	0x0101


	//----- nvinfo : EIATTR_VRC_CTA_INIT_COUNT
	.align		4
        /*001c*/ 	.byte	0x02, 0x4a
	.zero		1
	.zero		1


	//----- nvinfo : EIATTR_SYSCALL_OFFSETS
	.align		4
        /*0020*/ 	.byte	0x04, 0x46
        /*0022*/ 	.short	(.L_12 - .L_11)


	//   ....[0]....
.L_11:
        /*0024*/ 	.word	0x00000110


	//----- nvinfo : EIATTR_EXIT_INSTR_OFFSETS
	.align		4
.L_12:
        /*0028*/ 	.byte	0x04, 0x1c
        /*002a*/ 	.short	(.L_14 - .L_13)


	//   ....[0]....
.L_13:
        /*002c*/ 	.word	0x00000120


	//----- nvinfo : EIATTR_SW_WAR
	.align		4
.L_14:
        /*0030*/ 	.byte	0x04, 0x36
        /*0032*/ 	.short	(.L_16 - .L_15)
.L_15:
        /*0034*/ 	.word	0x00000008
.L_16:


//--------------------- .nv.callgraph             --------------------------
	.section	.nv.callgraph,"",@"SHT_CUDA_CALLGRAPH"
	.align	4
	.sectionentsize	8
	.align		4
        /*0000*/ 	.word	0x00000000
	.align		4
        /*0004*/ 	.word	0xffffffff
	.align		4
        /*0008*/ 	.word	index@(_Z16print_thread_idsv)
	.align		4
        /*000c*/ 	.word	index@(vprintf)
	.align		4
        /*0010*/ 	.word	0x00000000
	.align		4
        /*0014*/ 	.word	0xfffffffe
	.align		4
        /*0018*/ 	.word	0x00000000
	.align		4
        /*001c*/ 	.word	0xfffffffd
	.align		4
        /*0020*/ 	.word	0x00000000
	.align		4
        /*0024*/ 	.word	0xfffffffc


//--------------------- .nv.constant4             --------------------------
	.section	.nv.constant4,"a",@progbits
	.align	8
	.align		8
.nv.constant4:
        /*0000*/ 	.dword	vprintf
	.align		8
        /*0008*/ 	.dword	$str


//--------------------- .text._Z16print_thread_idsv --------------------------
	.section	.text._Z16print_thread_idsv,"ax",@progbits
	.align	128
        .global         _Z16print_thread_idsv
        .type           _Z16print_thread_idsv,@function
        .size           _Z16print_thread_idsv,(.L_x_2 - _Z16print_thread_idsv)
        .other          _Z16print_thread_idsv,@"STO_CUDA_ENTRY STV_DEFAULT"
_Z16print_thread_idsv:
.text._Z16print_thread_idsv:
[----:B------:R-:W0:Y:S01]  /*0000*/  LDC R1, c[0x0][0x37c] ;  /* 0x0000df00ff017b82 */ /* 0x000e220000000800 */
[----:B------:R-:W1:Y:S01]  /*0010*/  S2R R8, SR_TID.X ;  /* 0x0000000000087919 */ /* 0x000e620000002100 */
[----:B0-----:R-:W-:Y:S01]  /*0020*/  VIADD R1, R1, 0xfffffff0 ;  /* 0xfffffff001017836 */ /* 0x001fe20000000000 */
[----:B------:R-:W-:Y:S01]  /*0030*/  MOV R0, 0x0 ;  /* 0x0000000000007802 */ /* 0x000fe20000000f00 */
[----:B------:R-:W0:Y:S01]  /*0040*/  LDCU UR4, c[0x0][0x2f8] ;  /* 0x00005f00ff0477ac */ /* 0x000e220008000800 */
[----:B------:R-:W1:Y:S03]  /*0050*/  S2R R9, SR_TID.Y ;  /* 0x0000000000097919 */ /* 0x000e660000002200 */
[----:B------:R2:W3:Y:S01]  /*0060*/  LDC.64 R2, c[0x4][R0] ;  /* 0x0100000000027b82 */ /* 0x0004e20000000a00 */
[----:B------:R-:W4:Y:S01]  /*0070*/  LDCU.64 UR6, c[0x4][0x8] ;  /* 0x01000100ff0677ac */ /* 0x000f220008000a00 */
[----:B------:R-:W5:Y:S01]  /*0080*/  S2R R10, SR_TID.Z ;  /* 0x00000000000a7919 */ /* 0x000f620000002300 */
[----:B------:R-:W2:Y:S01]  /*0090*/  LDCU UR5, c[0x0][0x2fc] ;  /* 0x00005f80ff0577ac */ /* 0x000ea20008000800 */
[----:B0-----:R-:W-:Y:S01]  /*00a0*/  IADD3 R6, P0, PT, R1, UR4, RZ ;  /* 0x0000000401067c10 */ /* 0x001fe2000ff1e0ff */
[----:B----4-:R-:W-:Y:S01]  /*00b0*/  IMAD.U32 R4, RZ, RZ, UR6 ;  /* 0x00000006ff047e24 */ /* 0x010fe2000f8e00ff */
[----:B------:R-:W-:-:S03]  /*00c0*/  MOV R5, UR7 ;  /* 0x0000000700057c02 */ /* 0x000fc60008000f00 */
[----:B--2---:R-:W-:Y:S01]  /*00d0*/  IMAD.X R7, RZ, RZ, UR5, P0 ;  /* 0x00000005ff077e24 */ /* 0x004fe200080e06ff */
[----:B-1----:R0:W-:Y:S04]  /*00e0*/  STL.64 [R1], R8 ;  /* 0x0000000801007387 */ /* 0x0021e80000100a00 */
[----:B-----5:R0:W-:Y:S03]  /*00f0*/  STL [R1+0x8], R10 ;  /* 0x0000080a01007387 */ /* 0x0201e60000100800 */
[----:B------:R-:W-:-:S07]  /*0100*/  LEPC R20, `(.L_x_0) ;  /* 0x000000001014794e */ /* 0x000fce0000000000 */
[----:B0--3--:R-:W-:Y:S05]  /*0110*/  CALL.ABS.NOINC R2 ;  /* 0x0000000002007343 */ /* 0x009fea0003c00000 */
.L_x_0:
[----:B------:R-:W-:Y:S05]  /*0120*/  EXIT ;  /* 0x000000000000794d */ /* 0x000fea0003800000 */
.L_x_1:
[----:B------:R-:W-:-:S00]  /*0130*/  BRA `(.L_x_1) ;  /* 0xfffffffc00fc7947 */ /* 0x000fc0000383ffff */
[----:B------:R-:W-:-:S00]  /*0140*/  NOP ;  /* 0x0000000000007918 */ /* 0x000fc00000000000 */
        /* <DEDUP_REMOVED lines=11> */
.L_x_2:


//--------------------- .nv.global.init           --------------------------
	.section	.nv.global.init,"aw",@progbits
.nv.global.init:
	.type		$str,@object
	.size		$str,(.L_0 - $str)
$str:
        /*0000*/ 	.byte	0x74, 0x68, 0x72, 0x65, 0x61, 0x64, 0x49, 0x64, 0x78, 0x2e, 0x78, 0x20, 0x3d, 0x20, 0x25, 0x64
        /*0010*/ 	.byte	0x2c, 0x20, 0x74, 0x68, 0x72, 0x65, 0x61, 0x64, 0x49, 0x64, 0x78, 0x2e, 0x79, 0x3a, 0x20, 0x25
        /*0020*/ 	.byte	0x64, 0x2c, 0x20, 0x74, 0x68, 0x72, 0x65, 0x61, 0x64, 0x49, 0x64, 0x78, 0x2e, 0x7a, 0x3a, 0x20
        /*0030*/ 	.byte	0x25, 0x64, 0x20, 0x0a, 0x00
.L_0:


//--------------------- .nv.shared.reserved.0     --------------------------
	.section	.nv.shared.reserved.0,"aw",@nobits
	.weak		__nv_reservedSMEM_offset_0_alias
	.size		__nv_reservedSMEM_offset_0_alias, 0, 64
	.other		__nv_reservedSMEM_offset_0_alias,@"STO_CUDA_RESERVED_SHARED STV_DEFAULT"
__nv_reservedSMEM_offset_0_alias:
	.zero		0
	.zero		64


//--------------------- .nv.constant0._Z16print_thread_idsv --------------------------
	.section	.nv.constant0._Z16print_thread_idsv,"a",@progbits
	.sectionflags	@""
	.align	4
.nv.constant0._Z16print_thread_idsv:
	.zero		896


//--------------------- SYMBOLS --------------------------

	.type		.nv.reservedSmem.offset0,@object
	.size		.nv.reservedSmem.offset0,0x4
	.type		vprintf,@function
